//
// Generated by NVIDIA NVVM Compiler
//
// Compiler Build ID: CL-36424714
// Cuda compilation tools, release 13.0, V13.0.88
// Based on NVVM 20.0.0
//

.version 9.0
.target sm_100
.address_size 64

	// .globl	_Z20tiledMatrixMulKernelPKfS0_Pfiii
// _ZZ20tiledMatrixMulKernelPKfS0_PfiiiE5tileA has been demoted
// _ZZ20tiledMatrixMulKernelPKfS0_PfiiiE5tileB has been demoted

.visible .entry _Z20tiledMatrixMulKernelPKfS0_Pfiii(
	.param .u64 .ptr .align 1 _Z20tiledMatrixMulKernelPKfS0_Pfiii_param_0,
	.param .u64 .ptr .align 1 _Z20tiledMatrixMulKernelPKfS0_Pfiii_param_1,
	.param .u64 .ptr .align 1 _Z20tiledMatrixMulKernelPKfS0_Pfiii_param_2,
	.param .u32 _Z20tiledMatrixMulKernelPKfS0_Pfiii_param_3,
	.param .u32 _Z20tiledMatrixMulKernelPKfS0_Pfiii_param_4,
	.param .u32 _Z20tiledMatrixMulKernelPKfS0_Pfiii_param_5
)
{
	.reg .pred 	%p<12>;
	.reg .b32 	%r<43>;
	.reg .b32 	%f<63>;
	.reg .b64 	%rd<13>;
	// demoted variable
	.shared .align 4 .b8 _ZZ20tiledMatrixMulKernelPKfS0_PfiiiE5tileA[1024];
	// demoted variable
	.shared .align 4 .b8 _ZZ20tiledMatrixMulKernelPKfS0_PfiiiE5tileB[1024];
	ld.param.u64 	%rd3, [_Z20tiledMatrixMulKernelPKfS0_Pfiii_param_0];
	ld.param.u64 	%rd4, [_Z20tiledMatrixMulKernelPKfS0_Pfiii_param_1];
	ld.param.u64 	%rd5, [_Z20tiledMatrixMulKernelPKfS0_Pfiii_param_2];
	ld.param.u32 	%r24, [_Z20tiledMatrixMulKernelPKfS0_Pfiii_param_3];
	ld.param.u32 	%r25, [_Z20tiledMatrixMulKernelPKfS0_Pfiii_param_4];
	ld.param.u32 	%r26, [_Z20tiledMatrixMulKernelPKfS0_Pfiii_param_5];
	mov.u32 	%r27, %ctaid.y;
	shl.b32 	%r28, %r27, 4;
	mov.u32 	%r40, %tid.y;
	add.s32 	%r2, %r28, %r40;
	mov.u32 	%r29, %ctaid.x;
	shl.b32 	%r3, %r29, 4;
	mov.u32 	%r38, %tid.x;
	add.s32 	%r5, %r3, %r38;
	setp.lt.s32 	%p1, %r26, 1;
	mov.f32 	%f62, 0f00000000;
	@%p1 bra 	$L__BB0_7;
	add.s32 	%r30, %r26, 15;
	shr.u32 	%r31, %r30, 4;
	shl.b32 	%r32, %r40, 6;
	mov.u32 	%r33, _ZZ20tiledMatrixMulKernelPKfS0_PfiiiE5tileA;
	add.s32 	%r6, %r33, %r32;
	shl.b32 	%r34, %r38, 2;
	add.s32 	%r7, %r6, %r34;
	mov.u32 	%r35, _ZZ20tiledMatrixMulKernelPKfS0_PfiiiE5tileB;
	add.s32 	%r9, %r35, %r34;
	add.s32 	%r8, %r9, %r32;
	neg.s32 	%r42, %r31;
	mad.lo.s32 	%r36, %r40, %r25, %r38;
	add.s32 	%r41, %r36, %r3;
	shl.b32 	%r12, %r25, 4;
	mad.lo.s32 	%r39, %r26, %r2, %r38;
	cvta.to.global.u64 	%rd1, %rd3;
	cvta.to.global.u64 	%rd2, %rd4;
	mov.f32 	%f62, 0f00000000;
$L__BB0_2:
	setp.ge.s32 	%p2, %r2, %r24;
	setp.ge.u32 	%p3, %r38, %r26;
	mov.f32 	%f60, 0f00000000;
	or.pred  	%p4, %p2, %p3;
	@%p4 bra 	$L__BB0_4;
	mul.wide.u32 	%rd6, %r39, 4;
	add.s64 	%rd7, %rd1, %rd6;
	ld.global.f32 	%f60, [%rd7];
$L__BB0_4:
	setp.ge.s32 	%p5, %r5, %r25;
	st.shared.f32 	[%r7], %f60;
	setp.ge.u32 	%p6, %r40, %r26;
	mov.f32 	%f61, 0f00000000;
	or.pred  	%p7, %p5, %p6;
	@%p7 bra 	$L__BB0_6;
	mul.wide.u32 	%rd8, %r41, 4;
	add.s64 	%rd9, %rd2, %rd8;
	ld.global.f32 	%f61, [%rd9];
$L__BB0_6:
	st.shared.f32 	[%r8], %f61;
	bar.sync 	0;
	ld.shared.f32 	%f12, [%r6];
	ld.shared.f32 	%f13, [%r9];
	fma.rn.f32 	%f14, %f12, %f13, %f62;
	ld.shared.f32 	%f15, [%r6+4];
	ld.shared.f32 	%f16, [%r9+64];
	fma.rn.f32 	%f17, %f15, %f16, %f14;
	ld.shared.f32 	%f18, [%r6+8];
	ld.shared.f32 	%f19, [%r9+128];
	fma.rn.f32 	%f20, %f18, %f19, %f17;
	ld.shared.f32 	%f21, [%r6+12];
	ld.shared.f32 	%f22, [%r9+192];
	fma.rn.f32 	%f23, %f21, %f22, %f20;
	ld.shared.f32 	%f24, [%r6+16];
	ld.shared.f32 	%f25, [%r9+256];
	fma.rn.f32 	%f26, %f24, %f25, %f23;
	ld.shared.f32 	%f27, [%r6+20];
	ld.shared.f32 	%f28, [%r9+320];
	fma.rn.f32 	%f29, %f27, %f28, %f26;
	ld.shared.f32 	%f30, [%r6+24];
	ld.shared.f32 	%f31, [%r9+384];
	fma.rn.f32 	%f32, %f30, %f31, %f29;
	ld.shared.f32 	%f33, [%r6+28];
	ld.shared.f32 	%f34, [%r9+448];
	fma.rn.f32 	%f35, %f33, %f34, %f32;
	ld.shared.f32 	%f36, [%r6+32];
	ld.shared.f32 	%f37, [%r9+512];
	fma.rn.f32 	%f38, %f36, %f37, %f35;
	ld.shared.f32 	%f39, [%r6+36];
	ld.shared.f32 	%f40, [%r9+576];
	fma.rn.f32 	%f41, %f39, %f40, %f38;
	ld.shared.f32 	%f42, [%r6+40];
	ld.shared.f32 	%f43, [%r9+640];
	fma.rn.f32 	%f44, %f42, %f43, %f41;
	ld.shared.f32 	%f45, [%r6+44];
	ld.shared.f32 	%f46, [%r9+704];
	fma.rn.f32 	%f47, %f45, %f46, %f44;
	ld.shared.f32 	%f48, [%r6+48];
	ld.shared.f32 	%f49, [%r9+768];
	fma.rn.f32 	%f50, %f48, %f49, %f47;
	ld.shared.f32 	%f51, [%r6+52];
	ld.shared.f32 	%f52, [%r9+832];
	fma.rn.f32 	%f53, %f51, %f52, %f50;
	ld.shared.f32 	%f54, [%r6+56];
	ld.shared.f32 	%f55, [%r9+896];
	fma.rn.f32 	%f56, %f54, %f55, %f53;
	ld.shared.f32 	%f57, [%r6+60];
	ld.shared.f32 	%f58, [%r9+960];
	fma.rn.f32 	%f62, %f57, %f58, %f56;
	bar.sync 	0;
	add.s32 	%r42, %r42, 1;
	setp.ne.s32 	%p8, %r42, 0;
	add.s32 	%r41, %r41, %r12;
	add.s32 	%r40, %r40, 16;
	add.s32 	%r39, %r39, 16;
	add.s32 	%r38, %r38, 16;
	@%p8 bra 	$L__BB0_2;
$L__BB0_7:
	setp.ge.s32 	%p9, %r2, %r24;
	setp.ge.s32 	%p10, %r5, %r25;
	or.pred  	%p11, %p9, %p10;
	@%p11 bra 	$L__BB0_9;
	mad.lo.s32 	%r37, %r25, %r2, %r5;
	cvta.to.global.u64 	%rd10, %rd5;
	mul.wide.s32 	%rd11, %r37, 4;
	add.s64 	%rd12, %rd10, %rd11;
	st.global.f32 	[%rd12], %f62;
$L__BB0_9:
	ret;

}


// ===== COMPILED SASS (sm_100) =====

	.target	sm_100

	.elftype	@"ET_EXEC"


//--------------------- .note.nv.tkinfo           --------------------------
	.section	.note.nv.tkinfo,"",@"SHT_NOTE"
	.sectionflags	@"SHF_NOTE_NV_TKINFO"
	.tkinfo
        /*0018*/ 	.word	0x00000002
        /*0030*/ 	.string	""
        /*0030*/ 	.string	"ptxas"
        /*0030*/ 	.string	"Cuda compilation tools, release 13.0, V13.0.88"
        /*0030*/ 	.string	"Build cuda_13.0.r13.0/compiler.36424714_0"
        /*0030*/ 	.string	"-arch sm_100 -m 64 "



//--------------------- .note.nv.cuinfo           --------------------------
	.section	.note.nv.cuinfo,"",@"SHT_NOTE"
	.sectionflags	@"SHF_NOTE_NV_CUINFO"
        /*0018*/ 	.short	0x0002
        /*001a*/ 	.short	0x0064
        /*001c*/ 	.short	0x0082
	.zero		2


//--------------------- .nv.info                  --------------------------
	.section	.nv.info,"",@"SHT_CUDA_INFO"
	.align	4


	//----- nvinfo : EIATTR_REGCOUNT
	.align		4
        /*0000*/ 	.byte	0x04, 0x2f
        /*0002*/ 	.short	(.L_1 - .L_0)
	.align		4
.L_0:
        /*0004*/ 	.word	index@(_Z20tiledMatrixMulKernelPKfS0_Pfiii)
        /*0008*/ 	.word	0x00000020


	//----- nvinfo : EIATTR_FRAME_SIZE
	.align		4
.L_1:
        /*000c*/ 	.byte	0x04, 0x11
        /*000e*/ 	.short	(.L_3 - .L_2)
	.align		4
.L_2:
        /*0010*/ 	.word	index@(_Z20tiledMatrixMulKernelPKfS0_Pfiii)
        /*0014*/ 	.word	0x00000000


	//----- nvinfo : EIATTR_MIN_STACK_SIZE
	.align		4
.L_3:
        /*0018*/ 	.byte	0x04, 0x12
        /*001a*/ 	.short	(.L_5 - .L_4)
	.align		4
.L_4:
        /*001c*/ 	.word	index@(_Z20tiledMatrixMulKernelPKfS0_Pfiii)
        /*0020*/ 	.word	0x00000000
.L_5:


//--------------------- .nv.compat                --------------------------
	.section	.nv.compat,"",@"SHT_CUDA_COMPAT_INFO"
	.align	4
        /*0000*/ 	.byte	0x02, 0x09, 0x00, 0x00, 0x02, 0x02, 0x01, 0x00, 0x02, 0x05, 0x05, 0x00, 0x03, 0x07, 0x01, 0x01
        /*0010*/ 	.byte	0x02, 0x03, 0x00, 0x00, 0x02, 0x06, 0x01, 0x00, 0x04, 0x0b, 0x08, 0x00, 0x09, 0x00, 0x00, 0x00
        /*0020*/ 	.byte	0x00, 0x00, 0x00, 0x00


//--------------------- .nv.info._Z20tiledMatrixMulKernelPKfS0_Pfiii --------------------------
	.section	.nv.info._Z20tiledMatrixMulKernelPKfS0_Pfiii,"",@"SHT_CUDA_INFO"
	.sectionflags	@""
	.align	4


	//----- nvinfo : EIATTR_CUDA_API_VERSION
	.align		4
        /*0000*/ 	.byte	0x04, 0x37
        /*0002*/ 	.short	(.L_7 - .L_6)
.L_6:
        /*0004*/ 	.word	0x00000082


	//----- nvinfo : EIATTR_KPARAM_INFO
	.align		4
.L_7:
        /*0008*/ 	.byte	0x04, 0x17
        /*000a*/ 	.short	(.L_9 - .L_8)
.L_8:
        /*000c*/ 	.word	0x00000000
        /*0010*/ 	.short	0x0005
        /*0012*/ 	.short	0x0020
        /*0014*/ 	.byte	0x00, 0xf0, 0x11, 0x00


	//----- nvinfo : EIATTR_KPARAM_INFO
	.align		4
.L_9:
        /*0018*/ 	.byte	0x04, 0x17
        /*001a*/ 	.short	(.L_11 - .L_10)
.L_10:
        /*001c*/ 	.word	0x00000000
        /*0020*/ 	.short	0x0004
        /*0022*/ 	.short	0x001c
        /*0024*/ 	.byte	0x00, 0xf0, 0x11, 0x00


	//----- nvinfo : EIATTR_KPARAM_INFO
	.align		4
.L_11:
        /*0028*/ 	.byte	0x04, 0x17
        /*002a*/ 	.short	(.L_13 - .L_12)
.L_12:
        /*002c*/ 	.word	0x00000000
        /*0030*/ 	.short	0x0003
        /*0032*/ 	.short	0x0018
        /*0034*/ 	.byte	0x00, 0xf0, 0x11, 0x00


	//----- nvinfo : EIATTR_KPARAM_INFO
	.align		4
.L_13:
        /*0038*/ 	.byte	0x04, 0x17
        /*003a*/ 	.short	(.L_15 - .L_14)
.L_14:
        /*003c*/ 	.word	0x00000000
        /*0040*/ 	.short	0x0002
        /*0042*/ 	.short	0x0010
        /*0044*/ 	.byte	0x00, 0xf5, 0x21, 0x00


	//----- nvinfo : EIATTR_KPARAM_INFO
	.align		4
.L_15:
        /*0048*/ 	.byte	0x04, 0x17
        /*004a*/ 	.short	(.L_17 - .L_16)
.L_16:
        /*004c*/ 	.word	0x00000000
        /*0050*/ 	.short	0x0001
        /*0052*/ 	.short	0x0008
        /*0054*/ 	.byte	0x00, 0xf5, 0x21, 0x00


	//----- nvinfo : EIATTR_KPARAM_INFO
	.align		4
.L_17:
        /*0058*/ 	.byte	0x04, 0x17
        /*005a*/ 	.short	(.L_19 - .L_18)
.L_18:
        /*005c*/ 	.word	0x00000000
        /*0060*/ 	.short	0x0000
        /*0062*/ 	.short	0x0000
        /*0064*/ 	.byte	0x00, 0xf5, 0x21, 0x00


	//----- nvinfo : EIATTR_SPARSE_MMA_MASK
	.align		4
.L_19:
        /*0068*/ 	.byte	0x03, 0x50
        /*006a*/ 	.short	0x0000


	//----- nvinfo : EIATTR_MAXREG_COUNT
	.align		4
        /*006c*/ 	.byte	0x03, 0x1b
        /*006e*/ 	.short	0x00ff


	//----- nvinfo : EIATTR_NUM_BARRIERS
	.align		4
        /*0070*/ 	.byte	0x02, 0x4c
        /*0072*/ 	.byte	0x01
	.zero		1


	//----- nvinfo : EIATTR_MERCURY_ISA_VERSION
	.align		4
        /*0074*/ 	.byte	0x03, 0x5f
        /*0076*/ 	.short	0x0101


	//----- nvinfo : EIATTR_VRC_CTA_INIT_COUNT
	.align		4
        /*0078*/ 	.byte	0x02, 0x4a
	.zero		1
	.zero		1


	//----- nvinfo : EIATTR_EXIT_INSTR_OFFSETS
	.align		4
        /*007c*/ 	.byte	0x04, 0x1c
        /*007e*/ 	.short	(.L_21 - .L_20)


	//   ....[0]....
.L_20:
        /*0080*/ 	.word	0x000005e0


	//   ....[1]....
        /*0084*/ 	.word	0x00000630


	//----- nvinfo : EIATTR_CBANK_PARAM_SIZE
	.align		4
.L_21:
        /*0088*/ 	.byte	0x03, 0x19
        /*008a*/ 	.short	0x0024


	//----- nvinfo : EIATTR_PARAM_CBANK
	.align		4
        /*008c*/ 	.byte	0x04, 0x0a
        /*008e*/ 	.short	(.L_23 - .L_22)
	.align		4
.L_22:
        /*0090*/ 	.word	index@(.nv.constant0._Z20tiledMatrixMulKernelPKfS0_Pfiii)
        /*0094*/ 	.short	0x0380
        /*0096*/ 	.short	0x0024


	//----- nvinfo : EIATTR_SW_WAR
	.align		4
.L_23:
        /*0098*/ 	.byte	0x04, 0x36
        /*009a*/ 	.short	(.L_25 - .L_24)
.L_24:
        /*009c*/ 	.word	0x00000008
.L_25:


//--------------------- .nv.callgraph             --------------------------
	.section	.nv.callgraph,"",@"SHT_CUDA_CALLGRAPH"
	.align	4
	.sectionentsize	8
	.align		4
        /*0000*/ 	.word	0x00000000
	.align		4
        /*0004*/ 	.word	0xffffffff
	.align		4
        /*0008*/ 	.word	0x00000000
	.align		4
        /*000c*/ 	.word	0xfffffffe
	.align		4
        /*0010*/ 	.word	0x00000000
	.align		4
        /*0014*/ 	.word	0xfffffffd
	.align		4
        /*0018*/ 	.word	0x00000000
	.align		4
        /*001c*/ 	.word	0xfffffffc


//--------------------- .text._Z20tiledMatrixMulKernelPKfS0_Pfiii --------------------------
	.section	.text._Z20tiledMatrixMulKernelPKfS0_Pfiii,"ax",@progbits
	.align	128
        .global         _Z20tiledMatrixMulKernelPKfS0_Pfiii
        .type           _Z20tiledMatrixMulKernelPKfS0_Pfiii,@function
        .size           _Z20tiledMatrixMulKernelPKfS0_Pfiii,(.L_x_3 - _Z20tiledMatrixMulKernelPKfS0_Pfiii)
        .other          _Z20tiledMatrixMulKernelPKfS0_Pfiii,@"STO_CUDA_ENTRY STV_DEFAULT"
_Z20tiledMatrixMulKernelPKfS0_Pfiii:
.text._Z20tiledMatrixMulKernelPKfS0_Pfiii:
[----:B------:R-:W-:Y:S01]  /*0000*/  LDC R1, c[0x0][0x37c] ;  /* 0x0000df00ff017b82 */ /* 0x000fe20000000800 */
[----:B------:R-:W0:Y:S01]  /*0010*/  S2R R2, SR_CTAID.Y ;  /* 0x0000000000027919 */ /* 0x000e220000002600 */
[----:B------:R-:W1:Y:S01]  /*0020*/  LDCU UR10, c[0x0][0x3a0] ;  /* 0x00007400ff0a77ac */ /* 0x000e620008000800 */
[----:B------:R-:W-:Y:S01]  /*0030*/  HFMA2 R21, -RZ, RZ, 0, 0 ;  /* 0x00000000ff157431 */ /* 0x000fe200000001ff */
[----:B------:R-:W0:Y:S01]  /*0040*/  S2R R0, SR_TID.Y ;  /* 0x0000000000007919 */ /* 0x000e220000002200 */
[----:B------:R-:W2:Y:S01]  /*0050*/  LDCU.64 UR8, c[0x0][0x358] ;  /* 0x00006b00ff0877ac */ /* 0x000ea20008000a00 */
[----:B------:R-:W3:Y:S01]  /*0060*/  S2R R4, SR_CTAID.X ;  /* 0x0000000000047919 */ /* 0x000ee20000002500 */
[----:B------:R-:W3:Y:S01]  /*0070*/  S2R R13, SR_TID.X ;  /* 0x00000000000d7919 */ /* 0x000ee20000002100 */
[----:B-1----:R-:W-:Y:S01]  /*0080*/  UISETP.GE.AND UP0, UPT, UR10, 0x1, UPT ;  /* 0x000000010a00788c */ /* 0x002fe2000bf06270 */
[----:B0-----:R-:W-:Y:S02]  /*0090*/  LEA R2, R2, R0, 0x4 ;  /* 0x0000000002027211 */ /* 0x001fe400078e20ff */
[----:B---3--:R-:W-:-:S06]  /*00a0*/  LEA R3, R4, R13, 0x4 ;  /* 0x0000000d04037211 */ /* 0x008fcc00078e20ff */
[----:B--2---:R-:W-:Y:S05]  /*00b0*/  BRA.U !UP0, `(.L_x_0) ;  /* 0x00000005083c7547 */ /* 0x004fea000b800000 */
[----:B------:R-:W0:Y:S01]  /*00c0*/  S2UR UR7, SR_CgaCtaId ;  /* 0x00000000000779c3 */ /* 0x000e220000008800 */
[----:B------:R-:W1:Y:S01]  /*00d0*/  LDCU UR11, c[0x0][0x39c] ;  /* 0x00007380ff0b77ac */ /* 0x000e620008000800 */
[----:B------:R-:W-:Y:S01]  /*00e0*/  MOV R21, RZ ;  /* 0x000000ff00157202 */ /* 0x000fe20000000f00 */
[----:B------:R-:W-:Y:S01]  /*00f0*/  IMAD R12, R2, UR10, R13 ;  /* 0x0000000a020c7c24 */ /* 0x000fe2000f8e020d */
[----:B------:R-:W-:Y:S01]  /*0100*/  UMOV UR5, 0x400 ;  /* 0x0000040000057882 */ /* 0x000fe20000000000 */
[----:B------:R-:W-:-:S03]  /*0110*/  UIADD3 UR4, UPT, UPT, UR10, 0xf, URZ ;  /* 0x0000000f0a047890 */ /* 0x000fc6000fffe0ff */
[----:B------:R-:W2:Y:S01]  /*0120*/  LDC R14, c[0x0][0x39c] ;  /* 0x0000e700ff0e7b82 */ /* 0x000ea20000000800 */
[----:B------:R-:W-:Y:S02]  /*0130*/  UIADD3 UR6, UPT, UPT, UR5, 0x400, URZ ;  /* 0x0000040005067890 */ /* 0x000fe4000fffe0ff */
[----:B------:R-:W-:Y:S01]  /*0140*/  USHF.R.U32.HI UR4, URZ, 0x4, UR4 ;  /* 0x00000004ff047899 */ /* 0x000fe20008011604 */
[----:B------:R-:W3:Y:S01]  /*0150*/  LDCU UR13, c[0x0][0x3a0] ;  /* 0x00007400ff0d77ac */ /* 0x000ee20008000800 */
[----:B------:R-:W4:Y:S01]  /*0160*/  LDCU UR12, c[0x0][0x398] ;  /* 0x00007300ff0c77ac */ /* 0x000f220008000800 */
[----:B-1----:R-:W-:Y:S01]  /*0170*/  IMAD R19, R0, UR11, R13 ;  /* 0x0000000b00137c24 */ /* 0x002fe2000f8e020d */
[----:B------:R-:W-:Y:S02]  /*0180*/  UIADD3 UR4, UPT, UPT, -UR4, URZ, URZ ;  /* 0x000000ff04047290 */ /* 0x000fe4000fffe1ff */
[----:B0-----:R-:W-:Y:S02]  /*0190*/  ULEA UR5, UR7, UR5, 0x18 ;  /* 0x0000000507057291 */ /* 0x001fe4000f8ec0ff */
[----:B------:R-:W-:Y:S01]  /*01a0*/  LEA R19, R4, R19, 0x4 ;  /* 0x0000001304137211 */ /* 0x000fe200078e20ff */
[----:B------:R-:W-:-:S03]  /*01b0*/  ULEA UR6, UR7, UR6, 0x18 ;  /* 0x0000000607067291 */ /* 0x000fc6000f8ec0ff */
[----:B------:R-:W-:-:S03]  /*01c0*/  LEA R16, R0, UR5, 0x6 ;  /* 0x0000000500107c11 */ /* 0x000fc6000f8e30ff */
[C---:B------:R-:W-:Y:S02]  /*01d0*/  LEA R17, R13.reuse, UR6, 0x2 ;  /* 0x000000060d117c11 */ /* 0x040fe4000f8e10ff */
[----:B------:R-:W-:Y:S02]  /*01e0*/  LEA R18, R13, R16, 0x2 ;  /* 0x000000100d127211 */ /* 0x000fe400078e10ff */
[----:B---34-:R-:W-:-:S07]  /*01f0*/  LEA R15, R0, R17, 0x6 ;  /* 0x00000011000f7211 */ /* 0x018fce00078e30ff */
.L_x_1:
[----:B------:R-:W-:Y:S01]  /*0200*/  ISETP.GE.U32.AND P1, PT, R13, UR13, PT ;  /* 0x0000000d0d007c0c */ /* 0x000fe2000bf26070 */
[----:B------:R-:W-:Y:S01]  /*0210*/  HFMA2 R22, -RZ, RZ, 0, 0 ;  /* 0x00000000ff167431 */ /* 0x000fe200000001ff */
[----:B------:R-:W-:Y:S02]  /*0220*/  ISETP.GE.U32.AND P0, PT, R0, UR13, PT ;  /* 0x0000000d00007c0c */ /* 0x000fe4000bf06070 */
[----:B------:R-:W-:Y:S02]  /*0230*/  ISETP.GE.OR P1, PT, R2, UR12, P1 ;  /* 0x0000000c02007c0c */ /* 0x000fe40008f26670 */
[----:B--2---:R-:W-:Y:S02]  /*0240*/  ISETP.GE.OR P0, PT, R3, R14, P0 ;  /* 0x0000000e0300720c */ /* 0x004fe40000706670 */
[----:B------:R-:W-:-:S09]  /*0250*/  MOV R29, RZ ;  /* 0x000000ff001d7202 */ /* 0x000fd20000000f00 */
[----:B------:R-:W0:Y:S08]  /*0260*/  @!P1 LDC.64 R6, c[0x0][0x380] ;  /* 0x0000e000ff069b82 */ /* 0x000e300000000a00 */
[----:B------:R-:W1:Y:S01]  /*0270*/  @!P0 LDC.64 R4, c[0x0][0x388] ;  /* 0x0000e200ff048b82 */ /* 0x000e620000000a00 */
[----:B0-----:R-:W-:-:S05]  /*0280*/  @!P1 IMAD.WIDE.U32 R6, R12, 0x4, R6 ;  /* 0x000000040c069825 */ /* 0x001fca00078e0006 */
[----:B------:R-:W2:Y:S01]  /*0290*/  @!P1 LDG.E R29, desc[UR8][R6.64] ;  /* 0x00000008061d9981 */ /* 0x000ea2000c1e1900 */
[----:B-1----:R-:W-:-:S05]  /*02a0*/  @!P0 IMAD.WIDE.U32 R24, R19, 0x4, R4 ;  /* 0x0000000413188825 */ /* 0x002fca00078e0004 */
[----:B------:R-:W3:Y:S01]  /*02b0*/  @!P0 LDG.E R22, desc[UR8][R24.64] ;  /* 0x0000000818168981 */ /* 0x000ee2000c1e1900 */
[----:B------:R-:W-:-:S04]  /*02c0*/  UIADD3 UR4, UPT, UPT, UR4, 0x1, URZ ;  /* 0x0000000104047890 */ /* 0x000fc8000fffe0ff */
[----:B------:R-:W-:Y:S01]  /*02d0*/  UISETP.NE.AND UP0, UPT, UR4, URZ, UPT ;  /* 0x000000ff0400728c */ /* 0x000fe2000bf05270 */
[----:B------:R-:W-:Y:S02]  /*02e0*/  IADD3 R0, PT, PT, R0, 0x10, RZ ;  /* 0x0000001000007810 */ /* 0x000fe40007ffe0ff */
[----:B------:R-:W-:Y:S02]  /*02f0*/  IADD3 R13, PT, PT, R13, 0x10, RZ ;  /* 0x000000100d0d7810 */ /* 0x000fe40007ffe0ff */
[----:B------:R-:W-:Y:S02]  /*0300*/  IADD3 R12, PT, PT, R12, 0x10, RZ ;  /* 0x000000100c0c7810 */ /* 0x000fe40007ffe0ff */
[----:B------:R-:W-:Y:S01]  /*0310*/  LEA R19, R14, R19, 0x4 ;  /* 0x000000130e137211 */ /* 0x000fe200078e20ff */
[----:B--2---:R-:W-:Y:S04]  /*0320*/  STS [R18], R29 ;  /* 0x0000001d12007388 */ /* 0x004fe80000000800 */
[----:B---3--:R-:W-:Y:S01]  /*0330*/  STS [R15], R22 ;  /* 0x000000160f007388 */ /* 0x008fe20000000800 */
[----:B------:R-:W-:Y:S06]  /*0340*/  BAR.SYNC.DEFER_BLOCKING 0x0 ;  /* 0x0000000000007b1d */ /* 0x000fec0000010000 */
[----:B------:R-:W-:Y:S04]  /*0350*/  LDS R28, [R17] ;  /* 0x00000000111c7984 */ /* 0x000fe80000000800 */
[----:B------:R-:W0:Y:S04]  /*0360*/  LDS.128 R8, [R16] ;  /* 0x0000000010087984 */ /* 0x000e280000000c00 */
[----:B------:R-:W1:Y:S04]  /*0370*/  LDS R29, [R17+0x40] ;  /* 0x00004000111d7984 */ /* 0x000e680000000800 */
[----:B------:R-:W2:Y:S04]  /*0380*/  LDS R27, [R17+0x80] ;  /* 0x00008000111b7984 */ /* 0x000ea80000000800 */
[----:B------:R-:W3:Y:S04]  /*0390*/  LDS R26, [R17+0xc0] ;  /* 0x0000c000111a7984 */ /* 0x000ee80000000800 */
[----:B------:R-:W-:Y:S04]  /*03a0*/  LDS R23, [R17+0x100] ;  /* 0x0001000011177984 */ /* 0x000fe80000000800 */
[----:B------:R-:W4:Y:S04]  /*03b0*/  LDS.128 R4, [R16+0x10] ;  /* 0x0000100010047984 */ /* 0x000f280000000c00 */
[----:B------:R-:W5:Y:S04]  /*03c0*/  LDS R20, [R17+0x140] ;  /* 0x0001400011147984 */ /* 0x000f680000000800 */
[----:B------:R-:W5:Y:S04]  /*03d0*/  LDS R25, [R17+0x180] ;  /* 0x0001800011197984 */ /* 0x000f680000000800 */
[----:B------:R-:W5:Y:S04]  /*03e0*/  LDS R22, [R17+0x1c0] ;  /* 0x0001c00011167984 */ /* 0x000f680000000800 */
[----:B------:R-:W-:Y:S01]  /*03f0*/  LDS R24, [R17+0x240] ;  /* 0x0002400011187984 */ /* 0x000fe20000000800 */
[----:B0-----:R-:W-:-:S03]  /*0400*/  FFMA R8, R8, R28, R21 ;  /* 0x0000001c08087223 */ /* 0x001fc60000000015 */
[----:B------:R-:W-:Y:S01]  /*0410*/  LDS R21, [R17+0x200] ;  /* 0x0002000011157984 */ /* 0x000fe20000000800 */
[----:B-1----:R-:W-:-:S04]  /*0420*/  FFMA R8, R29, R9, R8 ;  /* 0x000000091d087223 */ /* 0x002fc80000000008 */
[----:B--2---:R-:W-:-:S04]  /*0430*/  FFMA R27, R27, R10, R8 ;  /* 0x0000000a1b1b7223 */ /* 0x004fc80000000008 */
[----:B---3--:R-:W-:Y:S02]  /*0440*/  FFMA R27, R26, R11, R27 ;  /* 0x0000000b1a1b7223 */ /* 0x008fe4000000001b */
[----:B------:R-:W0:Y:S02]  /*0450*/  LDS.128 R8, [R16+0x20] ;  /* 0x0000200010087984 */ /* 0x000e240000000c00 */
[----:B----4-:R-:W-:-:S04]  /*0460*/  FFMA R23, R4, R23, R27 ;  /* 0x0000001704177223 */ /* 0x010fc8000000001b */
[----:B-----5:R-:W-:Y:S02]  /*0470*/  FFMA R20, R20, R5, R23 ;  /* 0x0000000514147223 */ /* 0x020fe40000000017 */
[----:B------:R-:W1:Y:S02]  /*0480*/  LDS R23, [R17+0x280] ;  /* 0x0002800011177984 */ /* 0x000e640000000800 */
[----:B------:R-:W-:Y:S02]  /*0490*/  FFMA R25, R25, R6, R20 ;  /* 0x0000000619197223 */ /* 0x000fe40000000014 */
[----:B------:R-:W2:Y:S02]  /*04a0*/  LDS R20, [R17+0x2c0] ;  /* 0x0002c00011147984 */ /* 0x000ea40000000800 */
[----:B------:R-:W-:Y:S02]  /*04b0*/  FFMA R27, R22, R7, R25 ;  /* 0x00000007161b7223 */ /* 0x000fe40000000019 */
[----:B------:R-:W-:Y:S04]  /*04c0*/  LDS R25, [R17+0x300] ;  /* 0x0003000011197984 */ /* 0x000fe80000000800 */
[----:B------:R-:W3:Y:S04]  /*04d0*/  LDS.128 R4, [R16+0x30] ;  /* 0x0000300010047984 */ /* 0x000ee80000000c00 */
[----:B------:R-:W4:Y:S01]  /*04e0*/  LDS R22, [R17+0x340] ;  /* 0x0003400011167984 */ /* 0x000f220000000800 */
[----:B0-----:R-:W-:-:S03]  /*04f0*/  FFMA R27, R8, R21, R27 ;  /* 0x00000015081b7223 */ /* 0x001fc6000000001b */
[----:B------:R-:W0:Y:S04]  /*0500*/  LDS R21, [R17+0x380] ;  /* 0x0003800011157984 */ /* 0x000e280000000800 */
[----:B------:R-:W5:Y:S01]  /*0510*/  LDS R8, [R17+0x3c0] ;  /* 0x0003c00011087984 */ /* 0x000f620000000800 */
[----:B------:R-:W-:-:S04]  /*0520*/  FFMA R24, R24, R9, R27 ;  /* 0x0000000918187223 */ /* 0x000fc8000000001b */
[----:B-1----:R-:W-:-:S04]  /*0530*/  FFMA R23, R23, R10, R24 ;  /* 0x0000000a17177223 */ /* 0x002fc80000000018 */
[----:B--2---:R-:W-:-:S04]  /*0540*/  FFMA R11, R20, R11, R23 ;  /* 0x0000000b140b7223 */ /* 0x004fc80000000017 */
[----:B---3--:R-:W-:-:S04]  /*0550*/  FFMA R11, R4, R25, R11 ;  /* 0x00000019040b7223 */ /* 0x008fc8000000000b */
[----:B----4-:R-:W-:-:S04]  /*0560*/  FFMA R22, R22, R5, R11 ;  /* 0x0000000516167223 */ /* 0x010fc8000000000b */
[----:B0-----:R-:W-:-:S04]  /*0570*/  FFMA R21, R21, R6, R22 ;  /* 0x0000000615157223 */ /* 0x001fc80000000016 */
[----:B-----5:R-:W-:Y:S01]  /*0580*/  FFMA R21, R8, R7, R21 ;  /* 0x0000000708157223 */ /* 0x020fe20000000015 */
[----:B------:R-:W-:Y:S06]  /*0590*/  BAR.SYNC.DEFER_BLOCKING 0x0 ;  /* 0x0000000000007b1d */ /* 0x000fec0000010000 */
[----:B------:R-:W-:Y:S05]  /*05a0*/  BRA.U UP0, `(.L_x_1) ;  /* 0xfffffffd00147547 */ /* 0x000fea000b83ffff */
.L_x_0:
[----:B------:R-:W0:Y:S02]  /*05b0*/  LDCU.64 UR4, c[0x0][0x398] ;  /* 0x00007300ff0477ac */ /* 0x000e240008000a00 */
[----:B0-----:R-:W-:-:S04]  /*05c0*/  ISETP.GE.AND P0, PT, R3, UR5, PT ;  /* 0x0000000503007c0c */ /* 0x001fc8000bf06270 */
[----:B------:R-:W-:-:S13]  /*05d0*/  ISETP.GE.OR P0, PT, R2, UR4, P0 ;  /* 0x0000000402007c0c */ /* 0x000fda0008706670 */
[----:B------:R-:W-:Y:S05]  /*05e0*/  @P0 EXIT ;  /* 0x000000000000094d */ /* 0x000fea0003800000 */
[----:B------:R-:W0:Y:S01]  /*05f0*/  LDC.64 R4, c[0x0][0x390] ;  /* 0x0000e400ff047b82 */ /* 0x000e220000000a00 */
[----:B------:R-:W-:-:S04]  /*0600*/  IMAD R3, R2, UR5, R3 ;  /* 0x0000000502037c24 */ /* 0x000fc8000f8e0203 */
[----:B0-----:R-:W-:-:S05]  /*0610*/  IMAD.WIDE R2, R3, 0x4, R4 ;  /* 0x0000000403027825 */ /* 0x001fca00078e0204 */
[----:B------:R-:W-:Y:S01]  /*0620*/  STG.E desc[UR8][R2.64], R21 ;  /* 0x0000001502007986 */ /* 0x000fe2000c101908 */
[----:B------:R-:W-:Y:S05]  /*0630*/  EXIT ;  /* 0x000000000000794d */ /* 0x000fea0003800000 */
.L_x_2:
[----:B------:R-:W-:-:S00]  /*0640*/  BRA `(.L_x_2) ;  /* 0xfffffffc00fc7947 */ /* 0x000fc0000383ffff */
[----:B------:R-:W-:-:S00]  /*0650*/  NOP ;  /* 0x0000000000007918 */ /* 0x000fc00000000000 */
        /* <DEDUP_REMOVED lines=10> */
.L_x_3:


//--------------------- .nv.shared._Z20tiledMatrixMulKernelPKfS0_Pfiii --------------------------
	.section	.nv.shared._Z20tiledMatrixMulKernelPKfS0_Pfiii,"aw",@nobits
	.sectionflags	@""
	.align	4
.nv.shared._Z20tiledMatrixMulKernelPKfS0_Pfiii:
	.zero		3072


//--------------------- .nv.shared.reserved.0     --------------------------
	.section	.nv.shared.reserved.0,"aw",@nobits
	.weak		__nv_reservedSMEM_offset_0_alias
	.size		__nv_reservedSMEM_offset_0_alias, 0, 64
	.other		__nv_reservedSMEM_offset_0_alias,@"STO_CUDA_RESERVED_SHARED STV_DEFAULT"
__nv_reservedSMEM_offset_0_alias:
	.zero		0
	.zero		64


//--------------------- .nv.constant0._Z20tiledMatrixMulKernelPKfS0_Pfiii --------------------------
	.section	.nv.constant0._Z20tiledMatrixMulKernelPKfS0_Pfiii,"a",@progbits
	.sectionflags	@""
	.align	4
.nv.constant0._Z20tiledMatrixMulKernelPKfS0_Pfiii:
	.zero		932


//--------------------- SYMBOLS --------------------------

	.type		.nv.reservedSmem.offset0,@object
	.size		.nv.reservedSmem.offset0,0x4
	.type		.nv.reservedSmem.cap,@object
	.size		.nv.reservedSmem.cap,0x4
